//
// Generated by NVIDIA NVVM Compiler
//
// Compiler Build ID: CL-36424714
// Cuda compilation tools, release 13.0, V13.0.88
// Based on NVVM 20.0.0
//

.version 9.0
.target sm_100
.address_size 64

	// .globl	_Z9OrgKernelPvS_i

.visible .entry _Z9OrgKernelPvS_i(
	.param .u64 .ptr .align 1 _Z9OrgKernelPvS_i_param_0,
	.param .u64 .ptr .align 1 _Z9OrgKernelPvS_i_param_1,
	.param .u32 _Z9OrgKernelPvS_i_param_2
)
{


	ret;

}


// ===== COMPILED SASS (sm_100) =====

	.target	sm_100

	.elftype	@"ET_EXEC"


//--------------------- .note.nv.tkinfo           --------------------------
	.section	.note.nv.tkinfo,"",@"SHT_NOTE"
	.sectionflags	@"SHF_NOTE_NV_TKINFO"
	.tkinfo
        /*0018*/ 	.word	0x00000002
        /*0030*/ 	.string	""
        /*0030*/ 	.string	"ptxas"
        /*0030*/ 	.string	"Cuda compilation tools, release 13.0, V13.0.88"
        /*0030*/ 	.string	"Build cuda_13.0.r13.0/compiler.36424714_0"
        /*0030*/ 	.string	"-arch sm_100 -m 64 "



//--------------------- .note.nv.cuinfo           --------------------------
	.section	.note.nv.cuinfo,"",@"SHT_NOTE"
	.sectionflags	@"SHF_NOTE_NV_CUINFO"
        /*0018*/ 	.short	0x0002
        /*001a*/ 	.short	0x0064
        /*001c*/ 	.short	0x0082
	.zero		2


//--------------------- .nv.info                  --------------------------
	.section	.nv.info,"",@"SHT_CUDA_INFO"
	.align	4


	//----- nvinfo : EIATTR_REGCOUNT
	.align		4
        /*0000*/ 	.byte	0x04, 0x2f
        /*0002*/ 	.short	(.L_1 - .L_0)
	.align		4
.L_0:
        /*0004*/ 	.word	index@(_Z9OrgKernelPvS_i)
        /*0008*/ 	.word	0x00000004


	//----- nvinfo : EIATTR_FRAME_SIZE
	.align		4
.L_1:
        /*000c*/ 	.byte	0x04, 0x11
        /*000e*/ 	.short	(.L_3 - .L_2)
	.align		4
.L_2:
        /*0010*/ 	.word	index@(_Z9OrgKernelPvS_i)
        /*0014*/ 	.word	0x00000000


	//----- nvinfo : EIATTR_MIN_STACK_SIZE
	.align		4
.L_3:
        /*0018*/ 	.byte	0x04, 0x12
        /*001a*/ 	.short	(.L_5 - .L_4)
	.align		4
.L_4:
        /*001c*/ 	.word	index@(_Z9OrgKernelPvS_i)
        /*0020*/ 	.word	0x00000000
.L_5:


//--------------------- .nv.compat                --------------------------
	.section	.nv.compat,"",@"SHT_CUDA_COMPAT_INFO"
	.align	4
        /*0000*/ 	.byte	0x02, 0x09, 0x00, 0x00, 0x02, 0x02, 0x01, 0x00, 0x02, 0x05, 0x05, 0x00, 0x03, 0x07, 0x01, 0x01
        /*0010*/ 	.byte	0x02, 0x03, 0x00, 0x00, 0x02, 0x06, 0x01, 0x00, 0x04, 0x0b, 0x08, 0x00, 0x09, 0x00, 0x00, 0x00
        /*0020*/ 	.byte	0x00, 0x00, 0x00, 0x00


//--------------------- .nv.info._Z9OrgKernelPvS_i --------------------------
	.section	.nv.info._Z9OrgKernelPvS_i,"",@"SHT_CUDA_INFO"
	.sectionflags	@""
	.align	4


	//----- nvinfo : EIATTR_CUDA_API_VERSION
	.align		4
        /*0000*/ 	.byte	0x04, 0x37
        /*0002*/ 	.short	(.L_7 - .L_6)
.L_6:
        /*0004*/ 	.word	0x00000082


	//----- nvinfo : EIATTR_KPARAM_INFO
	.align		4
.L_7:
        /*0008*/ 	.byte	0x04, 0x17
        /*000a*/ 	.short	(.L_9 - .L_8)
.L_8:
        /*000c*/ 	.word	0x00000000
        /*0010*/ 	.short	0x0002
        /*0012*/ 	.short	0x0010
        /*0014*/ 	.byte	0x00, 0xf0, 0x11, 0x00


	//----- nvinfo : EIATTR_KPARAM_INFO
	.align		4
.L_9:
        /*0018*/ 	.byte	0x04, 0x17
        /*001a*/ 	.short	(.L_11 - .L_10)
.L_10:
        /*001c*/ 	.word	0x00000000
        /*0020*/ 	.short	0x0001
        /*0022*/ 	.short	0x0008
        /*0024*/ 	.byte	0x00, 0xf5, 0x21, 0x00


	//----- nvinfo : EIATTR_KPARAM_INFO
	.align		4
.L_11:
        /*0028*/ 	.byte	0x04, 0x17
        /*002a*/ 	.short	(.L_13 - .L_12)
.L_12:
        /*002c*/ 	.word	0x00000000
        /*0030*/ 	.short	0x0000
        /*0032*/ 	.short	0x0000
        /*0034*/ 	.byte	0x00, 0xf5, 0x21, 0x00


	//----- nvinfo : EIATTR_SPARSE_MMA_MASK
	.align		4
.L_13:
        /*0038*/ 	.byte	0x03, 0x50
        /*003a*/ 	.short	0x0000


	//----- nvinfo : EIATTR_MAXREG_COUNT
	.align		4
        /*003c*/ 	.byte	0x03, 0x1b
        /*003e*/ 	.short	0x00ff


	//----- nvinfo : EIATTR_MERCURY_ISA_VERSION
	.align		4
        /*0040*/ 	.byte	0x03, 0x5f
        /*0042*/ 	.short	0x0101


	//----- nvinfo : EIATTR_VRC_CTA_INIT_COUNT
	.align		4
        /*0044*/ 	.byte	0x02, 0x4a
	.zero		1
	.zero		1


	//----- nvinfo : EIATTR_EXIT_INSTR_OFFSETS
	.align		4
        /*0048*/ 	.byte	0x04, 0x1c
        /*004a*/ 	.short	(.L_15 - .L_14)


	//   ....[0]....
.L_14:
        /*004c*/ 	.word	0x00000010


	//----- nvinfo : EIATTR_CBANK_PARAM_SIZE
	.align		4
.L_15:
        /*0050*/ 	.byte	0x03, 0x19
        /*0052*/ 	.short	0x0014


	//----- nvinfo : EIATTR_PARAM_CBANK
	.align		4
        /*0054*/ 	.byte	0x04, 0x0a
        /*0056*/ 	.short	(.L_17 - .L_16)
	.align		4
.L_16:
        /*0058*/ 	.word	index@(.nv.constant0._Z9OrgKernelPvS_i)
        /*005c*/ 	.short	0x0380
        /*005e*/ 	.short	0x0014


	//----- nvinfo : EIATTR_SW_WAR
	.align		4
.L_17:
        /*0060*/ 	.byte	0x04, 0x36
        /*0062*/ 	.short	(.L_19 - .L_18)
.L_18:
        /*0064*/ 	.word	0x00000008
.L_19:


//--------------------- .nv.callgraph             --------------------------
	.section	.nv.callgraph,"",@"SHT_CUDA_CALLGRAPH"
	.align	4
	.sectionentsize	8
	.align		4
        /*0000*/ 	.word	0x00000000
	.align		4
        /*0004*/ 	.word	0xffffffff
	.align		4
        /*0008*/ 	.word	0x00000000
	.align		4
        /*000c*/ 	.word	0xfffffffe
	.align		4
        /*0010*/ 	.word	0x00000000
	.align		4
        /*0014*/ 	.word	0xfffffffd
	.align		4
        /*0018*/ 	.word	0x00000000
	.align		4
        /*001c*/ 	.word	0xfffffffc


//--------------------- .text._Z9OrgKernelPvS_i   --------------------------
	.section	.text._Z9OrgKernelPvS_i,"ax",@progbits
	.align	128
        .global         _Z9OrgKernelPvS_i
        .type           _Z9OrgKernelPvS_i,@function
        .size           _Z9OrgKernelPvS_i,(.L_x_1 - _Z9OrgKernelPvS_i)
        .other          _Z9OrgKernelPvS_i,@"STO_CUDA_ENTRY STV_DEFAULT"
_Z9OrgKernelPvS_i:
.text._Z9OrgKernelPvS_i:
[----:B------:R-:W-:Y:S01]  /*0000*/  LDC R1, c[0x0][0x37c] ;  /* 0x0000df00ff017b82 */ /* 0x000fe20000000800 */
[----:B------:R-:W-:Y:S05]  /*0010*/  EXIT ;  /* 0x000000000000794d */ /* 0x000fea0003800000 */
.L_x_0:
[----:B------:R-:W-:-:S00]  /*0020*/  BRA `(.L_x_0) ;  /* 0xfffffffc00fc7947 */ /* 0x000fc0000383ffff */
[----:B------:R-:W-:-:S00]  /*0030*/  NOP ;  /* 0x0000000000007918 */ /* 0x000fc00000000000 */
        /* <DEDUP_REMOVED lines=12> */
.L_x_1:


//--------------------- .nv.shared.reserved.0     --------------------------
	.section	.nv.shared.reserved.0,"aw",@nobits
	.weak		__nv_reservedSMEM_offset_0_alias
	.size		__nv_reservedSMEM_offset_0_alias, 0, 64
	.other		__nv_reservedSMEM_offset_0_alias,@"STO_CUDA_RESERVED_SHARED STV_DEFAULT"
__nv_reservedSMEM_offset_0_alias:
	.zero		0
	.zero		64


//--------------------- .nv.constant0._Z9OrgKernelPvS_i --------------------------
	.section	.nv.constant0._Z9OrgKernelPvS_i,"a",@progbits
	.sectionflags	@""
	.align	4
.nv.constant0._Z9OrgKernelPvS_i:
	.zero		916


//--------------------- SYMBOLS --------------------------

	.type		.nv.reservedSmem.offset0,@object
	.size		.nv.reservedSmem.offset0,0x4
